//
// Generated by NVIDIA NVVM Compiler
//
// Compiler Build ID: CL-36424714
// Cuda compilation tools, release 13.0, V13.0.88
// Based on NVVM 20.0.0
//

.version 9.0
.target sm_100
.address_size 64

	// .globl	_Z15histogramKernelPKcPjjii
.extern .shared .align 16 .b8 s_hist[];

.visible .entry _Z15histogramKernelPKcPjjii(
	.param .u64 .ptr .align 1 _Z15histogramKernelPKcPjjii_param_0,
	.param .u64 .ptr .align 1 _Z15histogramKernelPKcPjjii_param_1,
	.param .u32 _Z15histogramKernelPKcPjjii_param_2,
	.param .u32 _Z15histogramKernelPKcPjjii_param_3,
	.param .u32 _Z15histogramKernelPKcPjjii_param_4
)
{
	.reg .pred 	%p<42>;
	.reg .b32 	%r<240>;
	.reg .b64 	%rd<27>;

	ld.param.u64 	%rd7, [_Z15histogramKernelPKcPjjii_param_0];
	ld.param.u64 	%rd6, [_Z15histogramKernelPKcPjjii_param_1];
	ld.param.u32 	%r65, [_Z15histogramKernelPKcPjjii_param_2];
	ld.param.u32 	%r66, [_Z15histogramKernelPKcPjjii_param_3];
	ld.param.u32 	%r67, [_Z15histogramKernelPKcPjjii_param_4];
	cvta.to.global.u64 	%rd1, %rd7;
	sub.s32 	%r1, %r67, %r66;
	mov.u32 	%r239, %tid.x;
	mov.u32 	%r3, %ntid.x;
	shl.b32 	%r68, %r1, 5;
	add.s32 	%r4, %r68, 32;
	setp.ge.s32 	%p1, %r239, %r4;
	@%p1 bra 	$L__BB0_7;
	add.s32 	%r69, %r239, %r3;
	max.u32 	%r70, %r4, %r69;
	setp.lt.u32 	%p2, %r69, %r4;
	selp.u32 	%r71, 1, 0, %p2;
	add.s32 	%r72, %r69, %r71;
	sub.s32 	%r73, %r70, %r72;
	div.u32 	%r74, %r73, %r3;
	add.s32 	%r5, %r74, %r71;
	and.b32  	%r75, %r5, 3;
	setp.eq.s32 	%p3, %r75, 3;
	mov.u32 	%r228, %r239;
	@%p3 bra 	$L__BB0_4;
	add.s32 	%r76, %r5, 1;
	and.b32  	%r77, %r76, 3;
	shl.b32 	%r78, %r239, 2;
	mov.u32 	%r79, s_hist;
	add.s32 	%r226, %r79, %r78;
	shl.b32 	%r7, %r3, 2;
	neg.s32 	%r225, %r77;
	mad.lo.s32 	%r228, %r3, %r77, %r239;
$L__BB0_3:
	.pragma "nounroll";
	mov.b32 	%r80, 0;
	st.shared.u32 	[%r226], %r80;
	add.s32 	%r226, %r226, %r7;
	add.s32 	%r225, %r225, 1;
	setp.ne.s32 	%p4, %r225, 0;
	@%p4 bra 	$L__BB0_3;
$L__BB0_4:
	setp.lt.u32 	%p5, %r5, 3;
	@%p5 bra 	$L__BB0_7;
	mov.u32 	%r82, s_hist;
	shl.b32 	%r85, %r3, 2;
$L__BB0_6:
	shl.b32 	%r81, %r228, 2;
	add.s32 	%r83, %r82, %r81;
	mov.b32 	%r84, 0;
	st.shared.u32 	[%r83], %r84;
	add.s32 	%r86, %r83, %r85;
	st.shared.u32 	[%r86], %r84;
	add.s32 	%r87, %r86, %r85;
	st.shared.u32 	[%r87], %r84;
	add.s32 	%r88, %r87, %r85;
	st.shared.u32 	[%r88], %r84;
	add.s32 	%r228, %r85, %r228;
	setp.lt.s32 	%p6, %r228, %r4;
	@%p6 bra 	$L__BB0_6;
$L__BB0_7:
	bar.sync 	0;
	mov.u32 	%r90, %ctaid.x;
	shl.b32 	%r91, %r90, 7;
	and.b32  	%r17, %r239, 31;
	mad.lo.s32 	%r92, %r3, %r91, %r3;
	add.s32 	%r236, %r239, %r92;
	shl.b32 	%r19, %r3, 3;
	or.b32  	%r93, %r91, 2;
	mad.lo.s32 	%r235, %r3, %r93, %r239;
	or.b32  	%r94, %r91, 3;
	mad.lo.s32 	%r234, %r3, %r94, %r239;
	or.b32  	%r95, %r91, 4;
	mad.lo.s32 	%r233, %r3, %r95, %r239;
	or.b32  	%r96, %r91, 5;
	mad.lo.s32 	%r232, %r3, %r96, %r239;
	or.b32  	%r97, %r91, 6;
	mad.lo.s32 	%r231, %r3, %r97, %r239;
	or.b32  	%r98, %r91, 7;
	mad.lo.s32 	%r230, %r3, %r98, %r239;
	mul.lo.s32 	%r99, %r3, %r90;
	shl.b32 	%r100, %r99, 7;
	add.s32 	%r229, %r239, %r100;
	mov.b32 	%r237, 0;
$L__BB0_8:
	setp.ge.u32 	%p7, %r229, %r65;
	@%p7 bra 	$L__BB0_11;
	cvt.s64.s32 	%rd8, %r229;
	add.s64 	%rd9, %rd1, %rd8;
	ld.global.u8 	%r36, [%rd9];
	setp.lt.s32 	%p8, %r36, %r66;
	setp.lt.s32 	%p9, %r67, %r36;
	or.pred  	%p10, %p8, %p9;
	@%p10 bra 	$L__BB0_11;
	sub.s32 	%r101, %r36, %r66;
	shl.b32 	%r102, %r101, 7;
	shl.b32 	%r103, %r17, 2;
	or.b32  	%r104, %r102, %r103;
	mov.u32 	%r105, s_hist;
	add.s32 	%r106, %r105, %r104;
	atom.shared.add.u32 	%r107, [%r106], 1;
$L__BB0_11:
	add.s32 	%r37, %r3, %r229;
	setp.ge.u32 	%p11, %r37, %r65;
	@%p11 bra 	$L__BB0_14;
	cvt.s64.s32 	%rd10, %r236;
	add.s64 	%rd11, %rd1, %rd10;
	ld.global.u8 	%r38, [%rd11];
	setp.lt.s32 	%p12, %r38, %r66;
	setp.lt.s32 	%p13, %r67, %r38;
	or.pred  	%p14, %p12, %p13;
	@%p14 bra 	$L__BB0_14;
	sub.s32 	%r108, %r38, %r66;
	shl.b32 	%r109, %r108, 7;
	shl.b32 	%r110, %r17, 2;
	or.b32  	%r111, %r109, %r110;
	mov.u32 	%r112, s_hist;
	add.s32 	%r113, %r112, %r111;
	atom.shared.add.u32 	%r114, [%r113], 1;
$L__BB0_14:
	add.s32 	%r39, %r3, %r37;
	setp.ge.u32 	%p15, %r39, %r65;
	@%p15 bra 	$L__BB0_17;
	cvt.s64.s32 	%rd12, %r235;
	add.s64 	%rd13, %rd1, %rd12;
	ld.global.u8 	%r40, [%rd13];
	setp.lt.s32 	%p16, %r40, %r66;
	setp.lt.s32 	%p17, %r67, %r40;
	or.pred  	%p18, %p16, %p17;
	@%p18 bra 	$L__BB0_17;
	sub.s32 	%r115, %r40, %r66;
	shl.b32 	%r116, %r115, 7;
	shl.b32 	%r117, %r17, 2;
	or.b32  	%r118, %r116, %r117;
	mov.u32 	%r119, s_hist;
	add.s32 	%r120, %r119, %r118;
	atom.shared.add.u32 	%r121, [%r120], 1;
$L__BB0_17:
	add.s32 	%r41, %r3, %r39;
	setp.ge.u32 	%p19, %r41, %r65;
	@%p19 bra 	$L__BB0_20;
	cvt.s64.s32 	%rd14, %r234;
	add.s64 	%rd15, %rd1, %rd14;
	ld.global.u8 	%r42, [%rd15];
	setp.lt.s32 	%p20, %r42, %r66;
	setp.lt.s32 	%p21, %r67, %r42;
	or.pred  	%p22, %p20, %p21;
	@%p22 bra 	$L__BB0_20;
	sub.s32 	%r122, %r42, %r66;
	shl.b32 	%r123, %r122, 7;
	shl.b32 	%r124, %r17, 2;
	or.b32  	%r125, %r123, %r124;
	mov.u32 	%r126, s_hist;
	add.s32 	%r127, %r126, %r125;
	atom.shared.add.u32 	%r128, [%r127], 1;
$L__BB0_20:
	add.s32 	%r43, %r3, %r41;
	setp.ge.u32 	%p23, %r43, %r65;
	@%p23 bra 	$L__BB0_23;
	cvt.s64.s32 	%rd16, %r233;
	add.s64 	%rd17, %rd1, %rd16;
	ld.global.u8 	%r44, [%rd17];
	setp.lt.s32 	%p24, %r44, %r66;
	setp.lt.s32 	%p25, %r67, %r44;
	or.pred  	%p26, %p24, %p25;
	@%p26 bra 	$L__BB0_23;
	sub.s32 	%r129, %r44, %r66;
	shl.b32 	%r130, %r129, 7;
	shl.b32 	%r131, %r17, 2;
	or.b32  	%r132, %r130, %r131;
	mov.u32 	%r133, s_hist;
	add.s32 	%r134, %r133, %r132;
	atom.shared.add.u32 	%r135, [%r134], 1;
$L__BB0_23:
	add.s32 	%r45, %r3, %r43;
	setp.ge.u32 	%p27, %r45, %r65;
	@%p27 bra 	$L__BB0_26;
	cvt.s64.s32 	%rd18, %r232;
	add.s64 	%rd19, %rd1, %rd18;
	ld.global.u8 	%r46, [%rd19];
	setp.lt.s32 	%p28, %r46, %r66;
	setp.lt.s32 	%p29, %r67, %r46;
	or.pred  	%p30, %p28, %p29;
	@%p30 bra 	$L__BB0_26;
	sub.s32 	%r136, %r46, %r66;
	shl.b32 	%r137, %r136, 7;
	shl.b32 	%r138, %r17, 2;
	or.b32  	%r139, %r137, %r138;
	mov.u32 	%r140, s_hist;
	add.s32 	%r141, %r140, %r139;
	atom.shared.add.u32 	%r142, [%r141], 1;
$L__BB0_26:
	add.s32 	%r47, %r3, %r45;
	setp.ge.u32 	%p31, %r47, %r65;
	@%p31 bra 	$L__BB0_29;
	cvt.s64.s32 	%rd20, %r231;
	add.s64 	%rd21, %rd1, %rd20;
	ld.global.u8 	%r48, [%rd21];
	setp.lt.s32 	%p32, %r48, %r66;
	setp.lt.s32 	%p33, %r67, %r48;
	or.pred  	%p34, %p32, %p33;
	@%p34 bra 	$L__BB0_29;
	sub.s32 	%r143, %r48, %r66;
	shl.b32 	%r144, %r143, 7;
	shl.b32 	%r145, %r17, 2;
	or.b32  	%r146, %r144, %r145;
	mov.u32 	%r147, s_hist;
	add.s32 	%r148, %r147, %r146;
	atom.shared.add.u32 	%r149, [%r148], 1;
$L__BB0_29:
	add.s32 	%r150, %r3, %r47;
	setp.ge.u32 	%p35, %r150, %r65;
	@%p35 bra 	$L__BB0_32;
	cvt.s64.s32 	%rd22, %r230;
	add.s64 	%rd23, %rd1, %rd22;
	ld.global.u8 	%r49, [%rd23];
	setp.lt.s32 	%p36, %r49, %r66;
	setp.lt.s32 	%p37, %r67, %r49;
	or.pred  	%p38, %p36, %p37;
	@%p38 bra 	$L__BB0_32;
	sub.s32 	%r151, %r49, %r66;
	shl.b32 	%r152, %r151, 7;
	shl.b32 	%r153, %r17, 2;
	or.b32  	%r154, %r152, %r153;
	mov.u32 	%r155, s_hist;
	add.s32 	%r156, %r155, %r154;
	atom.shared.add.u32 	%r157, [%r156], 1;
$L__BB0_32:
	add.s32 	%r237, %r237, 8;
	add.s32 	%r236, %r236, %r19;
	add.s32 	%r235, %r235, %r19;
	add.s32 	%r234, %r234, %r19;
	add.s32 	%r233, %r233, %r19;
	add.s32 	%r232, %r232, %r19;
	add.s32 	%r231, %r231, %r19;
	add.s32 	%r230, %r230, %r19;
	add.s32 	%r229, %r229, %r19;
	setp.ne.s32 	%p39, %r237, 128;
	@%p39 bra 	$L__BB0_8;
	bar.sync 	0;
	setp.gt.s32 	%p40, %r239, %r1;
	@%p40 bra 	$L__BB0_36;
	mul.wide.u32 	%rd24, %r239, 4;
	cvta.to.global.u64 	%rd25, %rd6;
	add.s64 	%rd26, %rd25, %rd24;
	mul.wide.u32 	%rd3, %r3, 4;
	shl.b32 	%r158, %r239, 7;
	mov.u32 	%r159, s_hist;
	add.s32 	%r160, %r158, %r159;
	add.s32 	%r238, %r160, 64;
	shl.b32 	%r60, %r3, 7;
$L__BB0_35:
	ld.shared.v4.u32 	{%r161, %r162, %r163, %r164}, [%r238+-64];
	add.s32 	%r165, %r162, %r161;
	add.s32 	%r166, %r163, %r165;
	add.s32 	%r167, %r164, %r166;
	ld.shared.v4.u32 	{%r168, %r169, %r170, %r171}, [%r238+-48];
	add.s32 	%r172, %r168, %r167;
	add.s32 	%r173, %r169, %r172;
	add.s32 	%r174, %r170, %r173;
	add.s32 	%r175, %r171, %r174;
	ld.shared.v4.u32 	{%r176, %r177, %r178, %r179}, [%r238+-32];
	add.s32 	%r180, %r176, %r175;
	add.s32 	%r181, %r177, %r180;
	add.s32 	%r182, %r178, %r181;
	add.s32 	%r183, %r179, %r182;
	ld.shared.v4.u32 	{%r184, %r185, %r186, %r187}, [%r238+-16];
	add.s32 	%r188, %r184, %r183;
	add.s32 	%r189, %r185, %r188;
	add.s32 	%r190, %r186, %r189;
	add.s32 	%r191, %r187, %r190;
	ld.shared.v4.u32 	{%r192, %r193, %r194, %r195}, [%r238];
	add.s32 	%r196, %r192, %r191;
	add.s32 	%r197, %r193, %r196;
	add.s32 	%r198, %r194, %r197;
	add.s32 	%r199, %r195, %r198;
	ld.shared.v4.u32 	{%r200, %r201, %r202, %r203}, [%r238+16];
	add.s32 	%r204, %r200, %r199;
	add.s32 	%r205, %r201, %r204;
	add.s32 	%r206, %r202, %r205;
	add.s32 	%r207, %r203, %r206;
	ld.shared.v4.u32 	{%r208, %r209, %r210, %r211}, [%r238+32];
	add.s32 	%r212, %r208, %r207;
	add.s32 	%r213, %r209, %r212;
	add.s32 	%r214, %r210, %r213;
	add.s32 	%r215, %r211, %r214;
	ld.shared.v4.u32 	{%r216, %r217, %r218, %r219}, [%r238+48];
	add.s32 	%r220, %r216, %r215;
	add.s32 	%r221, %r217, %r220;
	add.s32 	%r222, %r218, %r221;
	add.s32 	%r223, %r219, %r222;
	atom.global.add.u32 	%r224, [%rd26], %r223;
	add.s32 	%r239, %r239, %r3;
	add.s64 	%rd26, %rd26, %rd3;
	add.s32 	%r238, %r238, %r60;
	setp.le.s32 	%p41, %r239, %r1;
	@%p41 bra 	$L__BB0_35;
$L__BB0_36:
	ret;

}


// ===== COMPILED SASS (sm_100) =====

	.target	sm_100

	.elftype	@"ET_EXEC"


//--------------------- .note.nv.tkinfo           --------------------------
	.section	.note.nv.tkinfo,"",@"SHT_NOTE"
	.sectionflags	@"SHF_NOTE_NV_TKINFO"
	.tkinfo
        /*0018*/ 	.word	0x00000002
        /*0030*/ 	.string	""
        /*0030*/ 	.string	"ptxas"
        /*0030*/ 	.string	"Cuda compilation tools, release 13.0, V13.0.88"
        /*0030*/ 	.string	"Build cuda_13.0.r13.0/compiler.36424714_0"
        /*0030*/ 	.string	"-arch sm_100 -m 64 "



//--------------------- .note.nv.cuinfo           --------------------------
	.section	.note.nv.cuinfo,"",@"SHT_NOTE"
	.sectionflags	@"SHF_NOTE_NV_CUINFO"
        /*0018*/ 	.short	0x0002
        /*001a*/ 	.short	0x0064
        /*001c*/ 	.short	0x0082
	.zero		2


//--------------------- .nv.info                  --------------------------
	.section	.nv.info,"",@"SHT_CUDA_INFO"
	.align	4


	//----- nvinfo : EIATTR_REGCOUNT
	.align		4
        /*0000*/ 	.byte	0x04, 0x2f
        /*0002*/ 	.short	(.L_1 - .L_0)
	.align		4
.L_0:
        /*0004*/ 	.word	index@(_Z15histogramKernelPKcPjjii)
        /*0008*/ 	.word	0x00000020


	//----- nvinfo : EIATTR_FRAME_SIZE
	.align		4
.L_1:
        /*000c*/ 	.byte	0x04, 0x11
        /*000e*/ 	.short	(.L_3 - .L_2)
	.align		4
.L_2:
        /*0010*/ 	.word	index@(_Z15histogramKernelPKcPjjii)
        /*0014*/ 	.word	0x00000000


	//----- nvinfo : EIATTR_MIN_STACK_SIZE
	.align		4
.L_3:
        /*0018*/ 	.byte	0x04, 0x12
        /*001a*/ 	.short	(.L_5 - .L_4)
	.align		4
.L_4:
        /*001c*/ 	.word	index@(_Z15histogramKernelPKcPjjii)
        /*0020*/ 	.word	0x00000000
.L_5:


//--------------------- .nv.compat                --------------------------
	.section	.nv.compat,"",@"SHT_CUDA_COMPAT_INFO"
	.align	4
        /*0000*/ 	.byte	0x02, 0x09, 0x00, 0x00, 0x02, 0x02, 0x01, 0x00, 0x02, 0x05, 0x05, 0x00, 0x03, 0x07, 0x01, 0x01
        /*0010*/ 	.byte	0x02, 0x03, 0x00, 0x00, 0x02, 0x06, 0x01, 0x00, 0x04, 0x0b, 0x08, 0x00, 0x09, 0x00, 0x00, 0x00
        /*0020*/ 	.byte	0x00, 0x00, 0x00, 0x00


//--------------------- .nv.info._Z15histogramKernelPKcPjjii --------------------------
	.section	.nv.info._Z15histogramKernelPKcPjjii,"",@"SHT_CUDA_INFO"
	.sectionflags	@""
	.align	4


	//----- nvinfo : EIATTR_CUDA_API_VERSION
	.align		4
        /*0000*/ 	.byte	0x04, 0x37
        /*0002*/ 	.short	(.L_7 - .L_6)
.L_6:
        /*0004*/ 	.word	0x00000082


	//----- nvinfo : EIATTR_KPARAM_INFO
	.align		4
.L_7:
        /*0008*/ 	.byte	0x04, 0x17
        /*000a*/ 	.short	(.L_9 - .L_8)
.L_8:
        /*000c*/ 	.word	0x00000000
        /*0010*/ 	.short	0x0004
        /*0012*/ 	.short	0x0018
        /*0014*/ 	.byte	0x00, 0xf0, 0x11, 0x00


	//----- nvinfo : EIATTR_KPARAM_INFO
	.align		4
.L_9:
        /*0018*/ 	.byte	0x04, 0x17
        /*001a*/ 	.short	(.L_11 - .L_10)
.L_10:
        /*001c*/ 	.word	0x00000000
        /*0020*/ 	.short	0x0003
        /*0022*/ 	.short	0x0014
        /*0024*/ 	.byte	0x00, 0xf0, 0x11, 0x00


	//----- nvinfo : EIATTR_KPARAM_INFO
	.align		4
.L_11:
        /*0028*/ 	.byte	0x04, 0x17
        /*002a*/ 	.short	(.L_13 - .L_12)
.L_12:
        /*002c*/ 	.word	0x00000000
        /*0030*/ 	.short	0x0002
        /*0032*/ 	.short	0x0010
        /*0034*/ 	.byte	0x00, 0xf0, 0x11, 0x00


	//----- nvinfo : EIATTR_KPARAM_INFO
	.align		4
.L_13:
        /*0038*/ 	.byte	0x04, 0x17
        /*003a*/ 	.short	(.L_15 - .L_14)
.L_14:
        /*003c*/ 	.word	0x00000000
        /*0040*/ 	.short	0x0001
        /*0042*/ 	.short	0x0008
        /*0044*/ 	.byte	0x00, 0xf5, 0x21, 0x00


	//----- nvinfo : EIATTR_KPARAM_INFO
	.align		4
.L_15:
        /*0048*/ 	.byte	0x04, 0x17
        /*004a*/ 	.short	(.L_17 - .L_16)
.L_16:
        /*004c*/ 	.word	0x00000000
        /*0050*/ 	.short	0x0000
        /*0052*/ 	.short	0x0000
        /*0054*/ 	.byte	0x00, 0xf5, 0x21, 0x00


	//----- nvinfo : EIATTR_SPARSE_MMA_MASK
	.align		4
.L_17:
        /*0058*/ 	.byte	0x03, 0x50
        /*005a*/ 	.short	0x0000


	//----- nvinfo : EIATTR_MAXREG_COUNT
	.align		4
        /*005c*/ 	.byte	0x03, 0x1b
        /*005e*/ 	.short	0x00ff


	//----- nvinfo : EIATTR_NUM_BARRIERS
	.align		4
        /*0060*/ 	.byte	0x02, 0x4c
        /*0062*/ 	.byte	0x01
	.zero		1


	//----- nvinfo : EIATTR_MERCURY_ISA_VERSION
	.align		4
        /*0064*/ 	.byte	0x03, 0x5f
        /*0066*/ 	.short	0x0101


	//----- nvinfo : EIATTR_VRC_CTA_INIT_COUNT
	.align		4
        /*0068*/ 	.byte	0x02, 0x4a
	.zero		1
	.zero		1


	//----- nvinfo : EIATTR_EXIT_INSTR_OFFSETS
	.align		4
        /*006c*/ 	.byte	0x04, 0x1c
        /*006e*/ 	.short	(.L_19 - .L_18)


	//   ....[0]....
.L_18:
        /*0070*/ 	.word	0x00000fc0


	//   ....[1]....
        /*0074*/ 	.word	0x00001220


	//----- nvinfo : EIATTR_CRS_STACK_SIZE
	.align		4
.L_19:
        /*0078*/ 	.byte	0x04, 0x1e
        /*007a*/ 	.short	(.L_21 - .L_20)
.L_20:
        /*007c*/ 	.word	0x00000000


	//----- nvinfo : EIATTR_CBANK_PARAM_SIZE
	.align		4
.L_21:
        /*0080*/ 	.byte	0x03, 0x19
        /*0082*/ 	.short	0x001c


	//----- nvinfo : EIATTR_PARAM_CBANK
	.align		4
        /*0084*/ 	.byte	0x04, 0x0a
        /*0086*/ 	.short	(.L_23 - .L_22)
	.align		4
.L_22:
        /*0088*/ 	.word	index@(.nv.constant0._Z15histogramKernelPKcPjjii)
        /*008c*/ 	.short	0x0380
        /*008e*/ 	.short	0x001c


	//----- nvinfo : EIATTR_SW_WAR
	.align		4
.L_23:
        /*0090*/ 	.byte	0x04, 0x36
        /*0092*/ 	.short	(.L_25 - .L_24)
.L_24:
        /*0094*/ 	.word	0x00000008
.L_25:


//--------------------- .nv.callgraph             --------------------------
	.section	.nv.callgraph,"",@"SHT_CUDA_CALLGRAPH"
	.align	4
	.sectionentsize	8
	.align		4
        /*0000*/ 	.word	0x00000000
	.align		4
        /*0004*/ 	.word	0xffffffff
	.align		4
        /*0008*/ 	.word	0x00000000
	.align		4
        /*000c*/ 	.word	0xfffffffe
	.align		4
        /*0010*/ 	.word	0x00000000
	.align		4
        /*0014*/ 	.word	0xfffffffd
	.align		4
        /*0018*/ 	.word	0x00000000
	.align		4
        /*001c*/ 	.word	0xfffffffc


//--------------------- .text._Z15histogramKernelPKcPjjii --------------------------
	.section	.text._Z15histogramKernelPKcPjjii,"ax",@progbits
	.align	128
        .global         _Z15histogramKernelPKcPjjii
        .type           _Z15histogramKernelPKcPjjii,@function
        .size           _Z15histogramKernelPKcPjjii,(.L_x_25 - _Z15histogramKernelPKcPjjii)
        .other          _Z15histogramKernelPKcPjjii,@"STO_CUDA_ENTRY STV_DEFAULT"
_Z15histogramKernelPKcPjjii:
.text._Z15histogramKernelPKcPjjii:
[----:B------:R-:W-:Y:S01]  /*0000*/  LDC R1, c[0x0][0x37c] ;  /* 0x0000df00ff017b82 */ /* 0x000fe20000000800 */
[----:B------:R-:W0:Y:S01]  /*0010*/  S2R R25, SR_TID.X ;  /* 0x0000000000197919 */ /* 0x000e220000002100 */
[----:B------:R-:W1:Y:S06]  /*0020*/  LDCU UR5, c[0x0][0x398] ;  /* 0x00007300ff0577ac */ /* 0x000e6c0008000800 */
[----:B------:R-:W2:Y:S01]  /*0030*/  LDC R0, c[0x0][0x360] ;  /* 0x0000d800ff007b82 */ /* 0x000ea20000000800 */
[----:B------:R-:W-:Y:S01]  /*0040*/  BSSY.RECONVERGENT B0, `(.L_x_0) ;  /* 0x0000041000007945 */ /* 0x000fe20003800200 */
[----:B------:R-:W1:Y:S02]  /*0050*/  LDCU UR4, c[0x0][0x394] ;  /* 0x00007280ff0477ac */ /* 0x000e640008000800 */
[----:B-1----:R-:W-:-:S04]  /*0060*/  UIADD3 UR5, UPT, UPT, UR5, -UR4, URZ ;  /* 0x8000000405057290 */ /* 0x002fc8000fffe0ff */
[----:B------:R-:W-:-:S06]  /*0070*/  ULEA UR7, UR5, 0x20, 0x5 ;  /* 0x0000002005077891 */ /* 0x000fcc000f8e28ff */
[----:B0-----:R-:W-:-:S13]  /*0080*/  ISETP.GE.AND P0, PT, R25, UR7, PT ;  /* 0x0000000719007c0c */ /* 0x001fda000bf06270 */
[----:B------:R-:W-:Y:S05]  /*0090*/  @P0 BRA `(.L_x_1) ;  /* 0x0000000000ec0947 */ /* 0x000fea0003800000 */
[----:B--2---:R-:W0:Y:S01]  /*00a0*/  I2F.U32.RP R7, R0 ;  /* 0x0000000000077306 */ /* 0x004e220000209000 */
[----:B------:R-:W-:Y:S01]  /*00b0*/  IMAD.IADD R4, R25, 0x1, R0 ;  /* 0x0000000119047824 */ /* 0x000fe200078e0200 */
[----:B------:R-:W-:Y:S01]  /*00c0*/  ISETP.NE.U32.AND P2, PT, R0, RZ, PT ;  /* 0x000000ff0000720c */ /* 0x000fe20003f45070 */
[----:B------:R-:W-:Y:S03]  /*00d0*/  BSSY.RECONVERGENT B1, `(.L_x_2) ;  /* 0x0000028000017945 */ /* 0x000fe60003800200 */
[C---:B------:R-:W-:Y:S02]  /*00e0*/  ISETP.GE.U32.AND P0, PT, R4.reuse, UR7, PT ;  /* 0x0000000704007c0c */ /* 0x040fe4000bf06070 */
[----:B------:R-:W-:Y:S02]  /*00f0*/  VIMNMX.U32 R5, PT, PT, R4, UR7, !PT ;  /* 0x0000000704057c48 */ /* 0x000fe4000ffe0000 */
[----:B------:R-:W-:-:S04]  /*0100*/  SEL R6, RZ, 0x1, P0 ;  /* 0x00000001ff067807 */ /* 0x000fc80000000000 */
[----:B------:R-:W-:Y:S01]  /*0110*/  IADD3 R5, PT, PT, R5, -R4, -R6 ;  /* 0x8000000405057210 */ /* 0x000fe20007ffe806 */
[----:B0-----:R-:W0:Y:S02]  /*0120*/  MUFU.RCP R7, R7 ;  /* 0x0000000700077308 */ /* 0x001e240000001000 */
[----:B0-----:R-:W-:-:S06]  /*0130*/  VIADD R2, R7, 0xffffffe ;  /* 0x0ffffffe07027836 */ /* 0x001fcc0000000000 */
[----:B------:R0:W1:Y:S02]  /*0140*/  F2I.FTZ.U32.TRUNC.NTZ R3, R2 ;  /* 0x0000000200037305 */ /* 0x000064000021f000 */
[----:B0-----:R-:W-:Y:S02]  /*0150*/  IMAD.MOV.U32 R2, RZ, RZ, RZ ;  /* 0x000000ffff027224 */ /* 0x001fe400078e00ff */
[----:B-1----:R-:W-:-:S04]  /*0160*/  IMAD.MOV R9, RZ, RZ, -R3 ;  /* 0x000000ffff097224 */ /* 0x002fc800078e0a03 */
[----:B------:R-:W-:-:S04]  /*0170*/  IMAD R9, R9, R0, RZ ;  /* 0x0000000009097224 */ /* 0x000fc800078e02ff */
[----:B------:R-:W-:-:S06]  /*0180*/  IMAD.HI.U32 R8, R3, R9, R2 ;  /* 0x0000000903087227 */ /* 0x000fcc00078e0002 */
[----:B------:R-:W-:-:S04]  /*0190*/  IMAD.HI.U32 R3, R8, R5, RZ ;  /* 0x0000000508037227 */ /* 0x000fc800078e00ff */
[----:B------:R-:W-:-:S04]  /*01a0*/  IMAD.MOV R2, RZ, RZ, -R3 ;  /* 0x000000ffff027224 */ /* 0x000fc800078e0a03 */
[----:B------:R-:W-:-:S05]  /*01b0*/  IMAD R5, R0, R2, R5 ;  /* 0x0000000200057224 */ /* 0x000fca00078e0205 */
[----:B------:R-:W-:-:S13]  /*01c0*/  ISETP.GE.U32.AND P0, PT, R5, R0, PT ;  /* 0x000000000500720c */ /* 0x000fda0003f06070 */
[----:B------:R-:W-:Y:S02]  /*01d0*/  @P0 IMAD.IADD R5, R5, 0x1, -R0 ;  /* 0x0000000105050824 */ /* 0x000fe400078e0a00 */
[----:B------:R-:W-:-:S03]  /*01e0*/  @P0 VIADD R3, R3, 0x1 ;  /* 0x0000000103030836 */ /* 0x000fc60000000000 */
[----:B------:R-:W-:-:S13]  /*01f0*/  ISETP.GE.U32.AND P1, PT, R5, R0, PT ;  /* 0x000000000500720c */ /* 0x000fda0003f26070 */
[----:B------:R-:W-:Y:S01]  /*0200*/  @P1 VIADD R3, R3, 0x1 ;  /* 0x0000000103031836 */ /* 0x000fe20000000000 */
[----:B------:R-:W-:-:S05]  /*0210*/  @!P2 LOP3.LUT R3, RZ, R0, RZ, 0x33, !PT ;  /* 0x00000000ff03a212 */ /* 0x000fca00078e33ff */
[----:B------:R-:W-:-:S05]  /*0220*/  IMAD.IADD R2, R6, 0x1, R3 ;  /* 0x0000000106027824 */ /* 0x000fca00078e0203 */
[C---:B------:R-:W-:Y:S02]  /*0230*/  LOP3.LUT R3, R2.reuse, 0x3, RZ, 0xc0, !PT ;  /* 0x0000000302037812 */ /* 0x040fe400078ec0ff */
[----:B------:R-:W-:Y:S02]  /*0240*/  ISETP.GE.U32.AND P1, PT, R2, 0x3, PT ;  /* 0x000000030200780c */ /* 0x000fe40003f26070 */
[----:B------:R-:W-:Y:S01]  /*0250*/  ISETP.NE.AND P0, PT, R3, 0x3, PT ;  /* 0x000000030300780c */ /* 0x000fe20003f05270 */
[----:B------:R-:W-:-:S12]  /*0260*/  IMAD.MOV.U32 R3, RZ, RZ, R25 ;  /* 0x000000ffff037224 */ /* 0x000fd800078e0019 */
[----:B------:R-:W-:Y:S05]  /*0270*/  @!P0 BRA `(.L_x_3) ;  /* 0x0000000000348947 */ /* 0x000fea0003800000 */
[----:B------:R-:W0:Y:S01]  /*0280*/  S2UR UR6, SR_CgaCtaId ;  /* 0x00000000000679c3 */ /* 0x000e220000008800 */
[----:B------:R-:W-:Y:S01]  /*0290*/  VIADD R2, R2, 0x1 ;  /* 0x0000000102027836 */ /* 0x000fe20000000000 */
[----:B------:R-:W-:-:S04]  /*02a0*/  UMOV UR4, 0x400 ;  /* 0x0000040000047882 */ /* 0x000fc80000000000 */
[----:B------:R-:W-:-:S05]  /*02b0*/  LOP3.LUT R2, R2, 0x3, RZ, 0xc0, !PT ;  /* 0x0000000302027812 */ /* 0x000fca00078ec0ff */
[----:B------:R-:W-:Y:S02]  /*02c0*/  IMAD R3, R2, R0, R25 ;  /* 0x0000000002037224 */ /* 0x000fe400078e0219 */
[----:B------:R-:W-:Y:S01]  /*02d0*/  IMAD.MOV R2, RZ, RZ, -R2 ;  /* 0x000000ffff027224 */ /* 0x000fe200078e0a02 */
[----:B0-----:R-:W-:-:S06]  /*02e0*/  ULEA UR4, UR6, UR4, 0x18 ;  /* 0x0000000406047291 */ /* 0x001fcc000f8ec0ff */
[----:B------:R-:W-:-:S07]  /*02f0*/  LEA R5, R25, UR4, 0x2 ;  /* 0x0000000419057c11 */ /* 0x000fce000f8e10ff */
.L_x_4:
[----:B------:R-:W-:Y:S01]  /*0300*/  VIADD R2, R2, 0x1 ;  /* 0x0000000102027836 */ /* 0x000fe20000000000 */
[----:B------:R0:W-:Y:S04]  /*0310*/  STS [R5], RZ ;  /* 0x000000ff05007388 */ /* 0x0001e80000000800 */
[----:B------:R-:W-:Y:S01]  /*0320*/  ISETP.NE.AND P0, PT, R2, RZ, PT ;  /* 0x000000ff0200720c */ /* 0x000fe20003f05270 */
[----:B0-----:R-:W-:-:S12]  /*0330*/  IMAD R5, R0, 0x4, R5 ;  /* 0x0000000400057824 */ /* 0x001fd800078e0205 */
[----:B------:R-:W-:Y:S05]  /*0340*/  @P0 BRA `(.L_x_4) ;  /* 0xfffffffc00ec0947 */ /* 0x000fea000383ffff */
.L_x_3:
[----:B------:R-:W-:Y:S05]  /*0350*/  BSYNC.RECONVERGENT B1 ;  /* 0x0000000000017941 */ /* 0x000fea0003800200 */
.L_x_2:
[----:B------:R-:W-:Y:S05]  /*0360*/  @!P1 BRA `(.L_x_1) ;  /* 0x0000000000389947 */ /* 0x000fea0003800000 */
[----:B------:R-:W0:Y:S01]  /*0370*/  S2R R5, SR_CgaCtaId ;  /* 0x0000000000057919 */ /* 0x000e220000008800 */
[----:B------:R-:W-:-:S04]  /*0380*/  MOV R2, 0x400 ;  /* 0x0000040000027802 */ /* 0x000fc80000000f00 */
[----:B0-----:R-:W-:-:S07]  /*0390*/  LEA R4, R5, R2, 0x18 ;  /* 0x0000000205047211 */ /* 0x001fce00078ec0ff */
.L_x_5:
[----:B0-----:R-:W-:Y:S02]  /*03a0*/  IMAD R5, R3, 0x4, R4 ;  /* 0x0000000403057824 */ /* 0x001fe400078e0204 */
[C---:B------:R-:W-:Y:S02]  /*03b0*/  IMAD R3, R0.reuse, 0x4, R3 ;  /* 0x0000000400037824 */ /* 0x040fe400078e0203 */
[C---:B------:R-:W-:Y:S01]  /*03c0*/  IMAD R7, R0.reuse, 0x4, R5 ;  /* 0x0000000400077824 */ /* 0x040fe200078e0205 */
[----:B------:R0:W-:Y:S02]  /*03d0*/  STS [R5], RZ ;  /* 0x000000ff05007388 */ /* 0x0001e40000000800 */
[----:B------:R-:W-:Y:S01]  /*03e0*/  ISETP.GE.AND P0, PT, R3, UR7, PT ;  /* 0x0000000703007c0c */ /* 0x000fe2000bf06270 */
[C---:B------:R-:W-:Y:S01]  /*03f0*/  IMAD R9, R0.reuse, 0x4, R7 ;  /* 0x0000000400097824 */ /* 0x040fe200078e0207 */
[----:B------:R0:W-:Y:S03]  /*0400*/  STS [R7], RZ ;  /* 0x000000ff07007388 */ /* 0x0001e60000000800 */
[----:B------:R-:W-:Y:S01]  /*0410*/  IMAD R2, R0, 0x4, R9 ;  /* 0x0000000400027824 */ /* 0x000fe200078e0209 */
[----:B------:R0:W-:Y:S04]  /*0420*/  STS [R9], RZ ;  /* 0x000000ff09007388 */ /* 0x0001e80000000800 */
[----:B------:R0:W-:Y:S03]  /*0430*/  STS [R2], RZ ;  /* 0x000000ff02007388 */ /* 0x0001e60000000800 */
[----:B------:R-:W-:Y:S05]  /*0440*/  @!P0 BRA `(.L_x_5) ;  /* 0xfffffffc00d48947 */ /* 0x000fea000383ffff */
.L_x_1:
[----:B------:R-:W-:Y:S05]  /*0450*/  BSYNC.RECONVERGENT B0 ;  /* 0x0000000000007941 */ /* 0x000fea0003800200 */
.L_x_0:
[----:B0-----:R-:W2:Y:S01]  /*0460*/  S2R R7, SR_CTAID.X ;  /* 0x0000000000077919 */ /* 0x001ea20000002500 */
[----:B------:R-:W0:Y:S01]  /*0470*/  LDC R2, c[0x0][0x394] ;  /* 0x0000e500ff027b82 */ /* 0x000e220000000800 */
[----:B------:R-:W-:Y:S01]  /*0480*/  LOP3.LUT R3, R25, 0x1f, RZ, 0xc0, !PT ;  /* 0x0000001f19037812 */ /* 0x000fe200078ec0ff */
[----:B------:R-:W1:Y:S01]  /*0490*/  LDCU.64 UR8, c[0x0][0x358] ;  /* 0x00006b00ff0877ac */ /* 0x000e620008000a00 */
[----:B------:R-:W3:Y:S01]  /*04a0*/  LDCU UR11, c[0x0][0x398] ;  /* 0x00007300ff0b77ac */ /* 0x000ee20008000800 */
[----:B------:R-:W4:Y:S01]  /*04b0*/  LDCU UR10, c[0x0][0x390] ;  /* 0x00007200ff0a77ac */ /* 0x000f220008000800 */
[----:B------:R-:W0:Y:S01]  /*04c0*/  LDCU.64 UR12, c[0x0][0x380] ;  /* 0x00007000ff0c77ac */ /* 0x000e220008000a00 */
[----:B------:R-:W-:Y:S01]  /*04d0*/  UMOV UR4, URZ ;  /* 0x000000ff00047c82 */ /* 0x000fe20008000000 */
[----:B--2---:R-:W-:Y:S02]  /*04e0*/  IMAD R4, R0, R7, RZ ;  /* 0x0000000700047224 */ /* 0x004fe400078e02ff */
[----:B------:R-:W-:-:S02]  /*04f0*/  IMAD.SHL.U32 R7, R7, 0x80, RZ ;  /* 0x0000008007077824 */ /* 0x000fc400078e00ff */
[----:B------:R-:W-:Y:S02]  /*0500*/  IMAD R5, R4, 0x80, R25 ;  /* 0x0000008004057824 */ /* 0x000fe400078e0219 */
[C---:B------:R-:W-:Y:S02]  /*0510*/  IMAD R4, R7.reuse, R0, R0 ;  /* 0x0000000007047224 */ /* 0x040fe400078e0200 */
[C---:B------:R-:W-:Y:S02]  /*0520*/  VIADD R9, R7.reuse, 0x2 ;  /* 0x0000000207097836 */ /* 0x040fe40000000000 */
[C---:B------:R-:W-:Y:S02]  /*0530*/  VIADD R11, R7.reuse, 0x3 ;  /* 0x00000003070b7836 */ /* 0x040fe40000000000 */
[C---:B------:R-:W-:Y:S02]  /*0540*/  VIADD R13, R7.reuse, 0x4 ;  /* 0x00000004070d7836 */ /* 0x040fe40000000000 */
[----:B------:R-:W-:-:S02]  /*0550*/  VIADD R15, R7, 0x5 ;  /* 0x00000005070f7836 */ /* 0x000fc40000000000 */
[C---:B------:R-:W-:Y:S02]  /*0560*/  VIADD R17, R7.reuse, 0x6 ;  /* 0x0000000607117836 */ /* 0x040fe40000000000 */
[----:B------:R-:W-:Y:S02]  /*0570*/  VIADD R19, R7, 0x7 ;  /* 0x0000000707137836 */ /* 0x000fe40000000000 */
[----:B------:R-:W-:Y:S02]  /*0580*/  IMAD.IADD R7, R25, 0x1, R4 ;  /* 0x0000000119077824 */ /* 0x000fe400078e0204 */
[-CC-:B------:R-:W-:Y:S02]  /*0590*/  IMAD R9, R9, R0.reuse, R25.reuse ;  /* 0x0000000009097224 */ /* 0x180fe400078e0219 */
[-CC-:B------:R-:W-:Y:S02]  /*05a0*/  IMAD R11, R11, R0.reuse, R25.reuse ;  /* 0x000000000b0b7224 */ /* 0x180fe400078e0219 */
[----:B------:R-:W-:-:S02]  /*05b0*/  IMAD R13, R13, R0, R25 ;  /* 0x000000000d0d7224 */ /* 0x000fc400078e0219 */
[-CC-:B------:R-:W-:Y:S02]  /*05c0*/  IMAD R15, R15, R0.reuse, R25.reuse ;  /* 0x000000000f0f7224 */ /* 0x180fe400078e0219 */
[-CC-:B------:R-:W-:Y:S02]  /*05d0*/  IMAD R17, R17, R0.reuse, R25.reuse ;  /* 0x0000000011117224 */ /* 0x180fe400078e0219 */
[----:B------:R-:W-:Y:S01]  /*05e0*/  IMAD R19, R19, R0, R25 ;  /* 0x0000000013137224 */ /* 0x000fe200078e0219 */
[----:B01-34-:R-:W-:Y:S06]  /*05f0*/  BAR.SYNC.DEFER_BLOCKING 0x0 ;  /* 0x0000000000007b1d */ /* 0x01bfec0000010000 */
.L_x_22:
[----:B------:R-:W-:Y:S01]  /*0600*/  IMAD.IADD R21, R0, 0x1, R5 ;  /* 0x0000000100157824 */ /* 0x000fe200078e0205 */
[----:B------:R-:W-:Y:S01]  /*0610*/  ISETP.GE.U32.AND P0, PT, R5, UR10, PT ;  /* 0x0000000a05007c0c */ /* 0x000fe2000bf06070 */
[----:B------:R-:W-:Y:S02]  /*0620*/  BSSY.RECONVERGENT B0, `(.L_x_6) ;  /* 0x000001b000007945 */ /* 0x000fe40003800200 */
[C---:B------:R-:W-:Y:S01]  /*0630*/  IMAD.IADD R23, R21.reuse, 0x1, R0 ;  /* 0x0000000115177824 */ /* 0x040fe200078e0200 */
[----:B------:R-:W-:-:S03]  /*0640*/  ISETP.GE.U32.AND P1, PT, R21, UR10, PT ;  /* 0x0000000a15007c0c */ /* 0x000fc6000bf26070 */
[C---:B------:R-:W-:Y:S01]  /*0650*/  IMAD.IADD R27, R23.reuse, 0x1, R0 ;  /* 0x00000001171b7824 */ /* 0x040fe200078e0200 */
[----:B------:R-:W-:-:S03]  /*0660*/  ISETP.GE.U32.AND P2, PT, R23, UR10, PT ;  /* 0x0000000a17007c0c */ /* 0x000fc6000bf46070 */
[C---:B------:R-:W-:Y:S01]  /*0670*/  IMAD.IADD R29, R27.reuse, 0x1, R0 ;  /* 0x000000011b1d7824 */ /* 0x040fe200078e0200 */
[----:B------:R-:W-:-:S03]  /*0680*/  ISETP.GE.U32.AND P3, PT, R27, UR10, PT ;  /* 0x0000000a1b007c0c */ /* 0x000fc6000bf66070 */
[C---:B01234-:R-:W-:Y:S01]  /*0690*/  IMAD.IADD R4, R29.reuse, 0x1, R0 ;  /* 0x000000011d047824 */ /* 0x05ffe200078e0200 */
[----:B------:R-:W-:-:S03]  /*06a0*/  ISETP.GE.U32.AND P4, PT, R29, UR10, PT ;  /* 0x0000000a1d007c0c */ /* 0x000fc6000bf86070 */
[C---:B------:R-:W-:Y:S01]  /*06b0*/  IMAD.IADD R21, R4.reuse, 0x1, R0 ;  /* 0x0000000104157824 */ /* 0x040fe200078e0200 */
[----:B------:R-:W-:-:S03]  /*06c0*/  ISETP.GE.U32.AND P5, PT, R4, UR10, PT ;  /* 0x0000000a04007c0c */ /* 0x000fc6000bfa6070 */
[C---:B------:R-:W-:Y:S01]  /*06d0*/  IMAD.IADD R6, R21.reuse, 0x1, R0 ;  /* 0x0000000115067824 */ /* 0x040fe200078e0200 */
[----:B------:R-:W-:Y:S01]  /*06e0*/  ISETP.GE.U32.AND P6, PT, R21, UR10, PT ;  /* 0x0000000a15007c0c */ /* 0x000fe2000bfc6070 */
[----:B------:R-:W-:-:S12]  /*06f0*/  @P0 BRA `(.L_x_7) ;  /* 0x0000000000340947 */ /* 0x000fd80003800000 */
[----:B------:R-:W-:-:S04]  /*0700*/  IADD3 R20, P0, PT, R5, UR12, RZ ;  /* 0x0000000c05147c10 */ /* 0x000fc8000ff1e0ff */
[----:B------:R-:W-:-:S06]  /*0710*/  LEA.HI.X.SX32 R21, R5, UR13, 0x1, P0 ;  /* 0x0000000d05157c11 */ /* 0x000fcc00080f0eff */
[----:B------:R-:W2:Y:S02]  /*0720*/  LDG.E.U8 R21, desc[UR8][R20.64] ;  /* 0x0000000814157981 */ /* 0x000ea4000c1e1100 */
[----:B--2---:R-:W-:-:S04]  /*0730*/  ISETP.GT.AND P0, PT, R21, UR11, PT ;  /* 0x0000000b15007c0c */ /* 0x004fc8000bf04270 */
[----:B------:R-:W-:-:S13]  /*0740*/  ISETP.LT.OR P0, PT, R21, R2, P0 ;  /* 0x000000021500720c */ /* 0x000fda0000701670 */
[----:B------:R-:W-:Y:S05]  /*0750*/  @P0 BRA `(.L_x_7) ;  /* 0x00000000001c0947 */ /* 0x000fea0003800000 */
[----:B------:R-:W0:Y:S01]  /*0760*/  S2UR UR7, SR_CgaCtaId ;  /* 0x00000000000779c3 */ /* 0x000e220000008800 */
[----:B------:R-:W-:Y:S01]  /*0770*/  IMAD.IADD R4, R21, 0x1, -R2 ;  /* 0x0000000115047824 */ /* 0x000fe200078e0a02 */
[----:B------:R-:W-:-:S03]  /*0780*/  UMOV UR6, 0x400 ;  /* 0x0000040000067882 */ /* 0x000fc60000000000 */
[----:B------:R-:W-:Y:S01]  /*0790*/  IMAD R4, R4, 0x20, R3 ;  /* 0x0000002004047824 */ /* 0x000fe200078e0203 */
[----:B0-----:R-:W-:-:S06]  /*07a0*/  ULEA UR6, UR7, UR6, 0x18 ;  /* 0x0000000607067291 */ /* 0x001fcc000f8ec0ff */
[----:B------:R-:W-:-:S05]  /*07b0*/  LEA R4, R4, UR6, 0x2 ;  /* 0x0000000604047c11 */ /* 0x000fca000f8e10ff */
[----:B------:R0:W-:Y:S02]  /*07c0*/  ATOMS.POPC.INC.32 RZ, [R4+URZ] ;  /* 0x0000000004ff7f8c */ /* 0x0001e4000d8000ff */
.L_x_7:
[----:B------:R-:W-:Y:S05]  /*07d0*/  BSYNC.RECONVERGENT B0 ;  /* 0x0000000000007941 */ /* 0x000fea0003800200 */
.L_x_6:
[----:B------:R-:W-:Y:S01]  /*07e0*/  BSSY.RECONVERGENT B0, `(.L_x_8) ;  /* 0x0000010000007945 */ /* 0x000fe20003800200 */
[----:B------:R-:W-:-:S03]  /*07f0*/  ISETP.GE.U32.AND P0, PT, R6, UR10, PT ;  /* 0x0000000a06007c0c */ /* 0x000fc6000bf06070 */
[----:B------:R-:W-:Y:S10]  /*0800*/  @P1 BRA `(.L_x_9) ;  /* 0x0000000000341947 */ /* 0x000ff40003800000 */
[----:B------:R-:W-:-:S04]  /*0810*/  IADD3 R20, P1, PT, R7, UR12, RZ ;  /* 0x0000000c07147c10 */ /* 0x000fc8000ff3e0ff */
[----:B------:R-:W-:-:S06]  /*0820*/  LEA.HI.X.SX32 R21, R7, UR13, 0x1, P1 ;  /* 0x0000000d07157c11 */ /* 0x000fcc00088f0eff */
[----:B------:R-:W2:Y:S02]  /*0830*/  LDG.E.U8 R21, desc[UR8][R20.64] ;  /* 0x0000000814157981 */ /* 0x000ea4000c1e1100 */
[----:B--2---:R-:W-:-:S04]  /*0840*/  ISETP.GT.AND P1, PT, R21, UR11, PT ;  /* 0x0000000b15007c0c */ /* 0x004fc8000bf24270 */
[----:B------:R-:W-:-:S13]  /*0850*/  ISETP.LT.OR P1, PT, R21, R2, P1 ;  /* 0x000000021500720c */ /* 0x000fda0000f21670 */
[----:B------:R-:W-:Y:S05]  /*0860*/  @P1 BRA `(.L_x_9) ;  /* 0x00000000001c1947 */ /* 0x000fea0003800000 */
[----:B------:R-:W1:Y:S01]  /*0870*/  S2UR UR7, SR_CgaCtaId ;  /* 0x00000000000779c3 */ /* 0x000e620000008800 */
[----:B0-----:R-:W-:Y:S01]  /*0880*/  IMAD.IADD R4, R21, 0x1, -R2 ;  /* 0x0000000115047824 */ /* 0x001fe200078e0a02 */
[----:B------:R-:W-:-:S03]  /*0890*/  UMOV UR6, 0x400 ;  /* 0x0000040000067882 */ /* 0x000fc60000000000 */
[----:B------:R-:W-:Y:S01]  /*08a0*/  IMAD R4, R4, 0x20, R3 ;  /* 0x0000002004047824 */ /* 0x000fe200078e0203 */
[----:B-1----:R-:W-:-:S06]  /*08b0*/  ULEA UR6, UR7, UR6, 0x18 ;  /* 0x0000000607067291 */ /* 0x002fcc000f8ec0ff */
[----:B------:R-:W-:-:S05]  /*08c0*/  LEA R4, R4, UR6, 0x2 ;  /* 0x0000000604047c11 */ /* 0x000fca000f8e10ff */
[----:B------:R1:W-:Y:S02]  /*08d0*/  ATOMS.POPC.INC.32 RZ, [R4+URZ] ;  /* 0x0000000004ff7f8c */ /* 0x0003e4000d8000ff */
.L_x_9:
[----:B------:R-:W-:Y:S05]  /*08e0*/  BSYNC.RECONVERGENT B0 ;  /* 0x0000000000007941 */ /* 0x000fea0003800200 */
.L_x_8:
[----:B------:R-:W-:Y:S04]  /*08f0*/  BSSY.RECONVERGENT B0, `(.L_x_10) ;  /* 0x000000f000007945 */ /* 0x000fe80003800200 */
[----:B------:R-:W-:Y:S05]  /*0900*/  @P2 BRA `(.L_x_11) ;  /* 0x0000000000342947 */ /* 0x000fea0003800000 */
[----:B------:R-:W-:-:S04]  /*0910*/  IADD3 R20, P1, PT, R9, UR12, RZ ;  /* 0x0000000c09147c10 */ /* 0x000fc8000ff3e0ff */
[----:B------:R-:W-:-:S06]  /*0920*/  LEA.HI.X.SX32 R21, R9, UR13, 0x1, P1 ;  /* 0x0000000d09157c11 */ /* 0x000fcc00088f0eff */
[----:B------:R-:W2:Y:S02]  /*0930*/  LDG.E.U8 R21, desc[UR8][R20.64] ;  /* 0x0000000814157981 */ /* 0x000ea4000c1e1100 */
[----:B--2---:R-:W-:-:S04]  /*0940*/  ISETP.GT.AND P1, PT, R21, UR11, PT ;  /* 0x0000000b15007c0c */ /* 0x004fc8000bf24270 */
[----:B------:R-:W-:-:S13]  /*0950*/  ISETP.LT.OR P1, PT, R21, R2, P1 ;  /* 0x000000021500720c */ /* 0x000fda0000f21670 */
[----:B------:R-:W-:Y:S05]  /*0960*/  @P1 BRA `(.L_x_11) ;  /* 0x00000000001c1947 */ /* 0x000fea0003800000 */
[----:B------:R-:W2:Y:S01]  /*0970*/  S2UR UR7, SR_CgaCtaId ;  /* 0x00000000000779c3 */ /* 0x000ea20000008800 */
[----:B01----:R-:W-:Y:S01]  /*0980*/  IMAD.IADD R4, R21, 0x1, -R2 ;  /* 0x0000000115047824 */ /* 0x003fe200078e0a02 */
[----:B------:R-:W-:-:S03]  /*0990*/  UMOV UR6, 0x400 ;  /* 0x0000040000067882 */ /* 0x000fc60000000000 */
[----:B------:R-:W-:Y:S01]  /*09a0*/  IMAD R4, R4, 0x20, R3 ;  /* 0x0000002004047824 */ /* 0x000fe200078e0203 */
[----:B--2---:R-:W-:-:S06]  /*09b0*/  ULEA UR6, UR7, UR6, 0x18 ;  /* 0x0000000607067291 */ /* 0x004fcc000f8ec0ff */
[----:B------:R-:W-:-:S05]  /*09c0*/  LEA R4, R4, UR6, 0x2 ;  /* 0x0000000604047c11 */ /* 0x000fca000f8e10ff */
[----:B------:R2:W-:Y:S02]  /*09d0*/  ATOMS.POPC.INC.32 RZ, [R4+URZ] ;  /* 0x0000000004ff7f8c */ /* 0x0005e4000d8000ff */
.L_x_11:
[----:B------:R-:W-:Y:S05]  /*09e0*/  BSYNC.RECONVERGENT B0 ;  /* 0x0000000000007941 */ /* 0x000fea0003800200 */
.L_x_10:
[----:B------:R-:W-:Y:S04]  /*09f0*/  BSSY.RECONVERGENT B0, `(.L_x_12) ;  /* 0x000000f000007945 */ /* 0x000fe80003800200 */
[----:B------:R-:W-:Y:S05]  /*0a00*/  @P3 BRA `(.L_x_13) ;  /* 0x0000000000343947 */ /* 0x000fea0003800000 */
[----:B------:R-:W-:-:S04]  /*0a10*/  IADD3 R20, P1, PT, R11, UR12, RZ ;  /* 0x0000000c0b147c10 */ /* 0x000fc8000ff3e0ff */
[----:B------:R-:W-:-:S06]  /*0a20*/  LEA.HI.X.SX32 R21, R11, UR13, 0x1, P1 ;  /* 0x0000000d0b157c11 */ /* 0x000fcc00088f0eff */
[----:B------:R-:W3:Y:S02]  /*0a30*/  LDG.E.U8 R21, desc[UR8][R20.64] ;  /* 0x0000000814157981 */ /* 0x000ee4000c1e1100 */
[----:B---3--:R-:W-:-:S04]  /*0a40*/  ISETP.GT.AND P1, PT, R21, UR11, PT ;  /* 0x0000000b15007c0c */ /* 0x008fc8000bf24270 */
[----:B------:R-:W-:-:S13]  /*0a50*/  ISETP.LT.OR P1, PT, R21, R2, P1 ;  /* 0x000000021500720c */ /* 0x000fda0000f21670 */
[----:B------:R-:W-:Y:S05]  /*0a60*/  @P1 BRA `(.L_x_13) ;  /* 0x00000000001c1947 */ /* 0x000fea0003800000 */
[----:B------:R-:W3:Y:S01]  /*0a70*/  S2UR UR7, SR_CgaCtaId ;  /* 0x00000000000779c3 */ /* 0x000ee20000008800 */
[----:B012---:R-:W-:Y:S01]  /*0a80*/  IMAD.IADD R4, R21, 0x1, -R2 ;  /* 0x0000000115047824 */ /* 0x007fe200078e0a02 */
[----:B------:R-:W-:-:S03]  /*0a90*/  UMOV UR6, 0x400 ;  /* 0x0000040000067882 */ /* 0x000fc60000000000 */
[----:B------:R-:W-:Y:S01]  /*0aa0*/  IMAD R4, R4, 0x20, R3 ;  /* 0x0000002004047824 */ /* 0x000fe200078e0203 */
[----:B---3--:R-:W-:-:S06]  /*0ab0*/  ULEA UR6, UR7, UR6, 0x18 ;  /* 0x0000000607067291 */ /* 0x008fcc000f8ec0ff */
[----:B------:R-:W-:-:S05]  /*0ac0*/  LEA R4, R4, UR6, 0x2 ;  /* 0x0000000604047c11 */ /* 0x000fca000f8e10ff */
[----:B------:R3:W-:Y:S02]  /*0ad0*/  ATOMS.POPC.INC.32 RZ, [R4+URZ] ;  /* 0x0000000004ff7f8c */ /* 0x0007e4000d8000ff */
.L_x_13:
[----:B------:R-:W-:Y:S05]  /*0ae0*/  BSYNC.RECONVERGENT B0 ;  /* 0x0000000000007941 */ /* 0x000fea0003800200 */
.L_x_12:
[----:B------:R-:W-:Y:S04]  /*0af0*/  BSSY.RECONVERGENT B0, `(.L_x_14) ;  /* 0x000000f000007945 */ /* 0x000fe80003800200 */
[----:B------:R-:W-:Y:S05]  /*0b00*/  @P4 BRA `(.L_x_15) ;  /* 0x0000000000344947 */ /* 0x000fea0003800000 */
[----:B------:R-:W-:-:S04]  /*0b10*/  IADD3 R20, P1, PT, R13, UR12, RZ ;  /* 0x0000000c0d147c10 */ /* 0x000fc8000ff3e0ff */
[----:B------:R-:W-:-:S06]  /*0b20*/  LEA.HI.X.SX32 R21, R13, UR13, 0x1, P1 ;  /* 0x0000000d0d157c11 */ /* 0x000fcc00088f0eff */
[----:B------:R-:W4:Y:S02]  /*0b30*/  LDG.E.U8 R21, desc[UR8][R20.64] ;  /* 0x0000000814157981 */ /* 0x000f24000c1e1100 */
[----:B----4-:R-:W-:-:S04]  /*0b40*/  ISETP.GT.AND P1, PT, R21, UR11, PT ;  /* 0x0000000b15007c0c */ /* 0x010fc8000bf24270 */
[----:B------:R-:W-:-:S13]  /*0b50*/  ISETP.LT.OR P1, PT, R21, R2, P1 ;  /* 0x000000021500720c */ /* 0x000fda0000f21670 */
[----:B------:R-:W-:Y:S05]  /*0b60*/  @P1 BRA `(.L_x_15) ;  /* 0x00000000001c1947 */ /* 0x000fea0003800000 */
[----:B------:R-:W4:Y:S01]  /*0b70*/  S2UR UR7, SR_CgaCtaId ;  /* 0x00000000000779c3 */ /* 0x000f220000008800 */
[----:B0123--:R-:W-:Y:S01]  /*0b80*/  IMAD.IADD R4, R21, 0x1, -R2 ;  /* 0x0000000115047824 */ /* 0x00ffe200078e0a02 */
[----:B------:R-:W-:-:S03]  /*0b90*/  UMOV UR6, 0x400 ;  /* 0x0000040000067882 */ /* 0x000fc60000000000 */
[----:B------:R-:W-:Y:S01]  /*0ba0*/  IMAD R4, R4, 0x20, R3 ;  /* 0x0000002004047824 */ /* 0x000fe200078e0203 */
[----:B----4-:R-:W-:-:S06]  /*0bb0*/  ULEA UR6, UR7, UR6, 0x18 ;  /* 0x0000000607067291 */ /* 0x010fcc000f8ec0ff */
[----:B------:R-:W-:-:S05]  /*0bc0*/  LEA R4, R4, UR6, 0x2 ;  /* 0x0000000604047c11 */ /* 0x000fca000f8e10ff */
[----:B------:R4:W-:Y:S02]  /*0bd0*/  ATOMS.POPC.INC.32 RZ, [R4+URZ] ;  /* 0x0000000004ff7f8c */ /* 0x0009e4000d8000ff */
.L_x_15:
[----:B------:R-:W-:Y:S05]  /*0be0*/  BSYNC.RECONVERGENT B0 ;  /* 0x0000000000007941 */ /* 0x000fea0003800200 */
.L_x_14:
[----:B------:R-:W-:Y:S04]  /*0bf0*/  BSSY.RECONVERGENT B0, `(.L_x_16) ;  /* 0x000000f000007945 */ /* 0x000fe80003800200 */
[----:B------:R-:W-:Y:S05]  /*0c00*/  @P5 BRA `(.L_x_17) ;  /* 0x0000000000345947 */ /* 0x000fea0003800000 */
[----:B------:R-:W-:-:S04]  /*0c10*/  IADD3 R20, P1, PT, R15, UR12, RZ ;  /* 0x0000000c0f147c10 */ /* 0x000fc8000ff3e0ff */
[----:B------:R-:W-:-:S06]  /*0c20*/  LEA.HI.X.SX32 R21, R15, UR13, 0x1, P1 ;  /* 0x0000000d0f157c11 */ /* 0x000fcc00088f0eff */
[----:B------:R-:W5:Y:S02]  /*0c30*/  LDG.E.U8 R21, desc[UR8][R20.64] ;  /* 0x0000000814157981 */ /* 0x000f64000c1e1100 */
[----:B-----5:R-:W-:-:S04]  /*0c40*/  ISETP.GT.AND P1, PT, R21, UR11, PT ;  /* 0x0000000b15007c0c */ /* 0x020fc8000bf24270 */
[----:B------:R-:W-:-:S13]  /*0c50*/  ISETP.LT.OR P1, PT, R21, R2, P1 ;  /* 0x000000021500720c */ /* 0x000fda0000f21670 */
[----:B------:R-:W-:Y:S05]  /*0c60*/  @P1 BRA `(.L_x_17) ;  /* 0x00000000001c1947 */ /* 0x000fea0003800000 */
[----:B------:R-:W5:Y:S01]  /*0c70*/  S2UR UR7, SR_CgaCtaId ;  /* 0x00000000000779c3 */ /* 0x000f620000008800 */
[----:B01234-:R-:W-:Y:S01]  /*0c80*/  IMAD.IADD R4, R21, 0x1, -R2 ;  /* 0x0000000115047824 */ /* 0x01ffe200078e0a02 */
[----:B------:R-:W-:-:S03]  /*0c90*/  UMOV UR6, 0x400 ;  /* 0x0000040000067882 */ /* 0x000fc60000000000 */
[----:B------:R-:W-:Y:S01]  /*0ca0*/  IMAD R4, R4, 0x20, R3 ;  /* 0x0000002004047824 */ /* 0x000fe200078e0203 */
[----:B-----5:R-:W-:-:S06]  /*0cb0*/  ULEA UR6, UR7, UR6, 0x18 ;  /* 0x0000000607067291 */ /* 0x020fcc000f8ec0ff */
[----:B------:R-:W-:-:S05]  /*0cc0*/  LEA R4, R4, UR6, 0x2 ;  /* 0x0000000604047c11 */ /* 0x000fca000f8e10ff */
[----:B------:R0:W-:Y:S02]  /*0cd0*/  ATOMS.POPC.INC.32 RZ, [R4+URZ] ;  /* 0x0000000004ff7f8c */ /* 0x0001e4000d8000ff */
.L_x_17:
[----:B------:R-:W-:Y:S05]  /*0ce0*/  BSYNC.RECONVERGENT B0 ;  /* 0x0000000000007941 */ /* 0x000fea0003800200 */
.L_x_16:
        /* <DEDUP_REMOVED lines=15> */
.L_x_19:
[----:B------:R-:W-:Y:S05]  /*0de0*/  BSYNC.RECONVERGENT B0 ;  /* 0x0000000000007941 */ /* 0x000fea0003800200 */
.L_x_18:
        /* <DEDUP_REMOVED lines=15> */
.L_x_21:
[----:B------:R-:W-:Y:S05]  /*0ee0*/  BSYNC.RECONVERGENT B0 ;  /* 0x0000000000007941 */ /* 0x000fea0003800200 */
.L_x_20:
[----:B------:R-:W-:Y:S01]  /*0ef0*/  UIADD3 UR4, UPT, UPT, UR4, 0x8, URZ ;  /* 0x0000000804047890 */ /* 0x000fe2000fffe0ff */
[C---:B------:R-:W-:Y:S02]  /*0f00*/  IMAD R7, R0.reuse, 0x8, R7 ;  /* 0x0000000800077824 */ /* 0x040fe400078e0207 */
[C---:B------:R-:W-:Y:S01]  /*0f10*/  IMAD R9, R0.reuse, 0x8, R9 ;  /* 0x0000000800097824 */ /* 0x040fe200078e0209 */
[----:B------:R-:W-:Y:S01]  /*0f20*/  UISETP.NE.AND UP0, UPT, UR4, 0x80, UPT ;  /* 0x000000800400788c */ /* 0x000fe2000bf05270 */
[C---:B------:R-:W-:Y:S02]  /*0f30*/  IMAD R11, R0.reuse, 0x8, R11 ;  /* 0x00000008000b7824 */ /* 0x040fe400078e020b */
[C---:B------:R-:W-:Y:S02]  /*0f40*/  IMAD R13, R0.reuse, 0x8, R13 ;  /* 0x00000008000d7824 */ /* 0x040fe400078e020d */
[C---:B------:R-:W-:Y:S02]  /*0f50*/  IMAD R15, R0.reuse, 0x8, R15 ;  /* 0x00000008000f7824 */ /* 0x040fe400078e020f */
[----:B------:R-:W-:-:S02]  /*0f60*/  IMAD R17, R0, 0x8, R17 ;  /* 0x0000000800117824 */ /* 0x000fc400078e0211 */
[C---:B------:R-:W-:Y:S02]  /*0f70*/  IMAD R19, R0.reuse, 0x8, R19 ;  /* 0x0000000800137824 */ /* 0x040fe400078e0213 */
[----:B------:R-:W-:Y:S01]  /*0f80*/  IMAD R5, R0, 0x8, R5 ;  /* 0x0000000800057824 */ /* 0x000fe200078e0205 */
[----:B------:R-:W-:Y:S06]  /*0f90*/  BRA.U UP0, `(.L_x_22) ;  /* 0xfffffff500987547 */ /* 0x000fec000b83ffff */
[----:B------:R-:W-:Y:S01]  /*0fa0*/  BAR.SYNC.DEFER_BLOCKING 0x0 ;  /* 0x0000000000007b1d */ /* 0x000fe20000010000 */
[----:B------:R-:W-:-:S13]  /*0fb0*/  ISETP.GT.AND P0, PT, R25, UR5, PT ;  /* 0x0000000519007c0c */ /* 0x000fda000bf04270 */
[----:B------:R-:W-:Y:S05]  /*0fc0*/  @P0 EXIT ;  /* 0x000000000000094d */ /* 0x000fea0003800000 */
[----:B------:R-:W5:Y:S01]  /*0fd0*/  S2UR UR6, SR_CgaCtaId ;  /* 0x00000000000679c3 */ /* 0x000f620000008800 */
[----:B------:R-:W-:-:S07]  /*0fe0*/  UMOV UR4, 0x400 ;  /* 0x0000040000047882 */ /* 0x000fce0000000000 */
[----:B------:R-:W0:Y:S01]  /*0ff0*/  LDC.64 R26, c[0x0][0x388] ;  /* 0x0000e200ff1a7b82 */ /* 0x000e220000000a00 */
[----:B-----5:R-:W-:-:S06]  /*1000*/  ULEA UR4, UR6, UR4, 0x18 ;  /* 0x0000000406047291 */ /* 0x020fcc000f8ec0ff */
[C---:B------:R-:W-:Y:S01]  /*1010*/  LEA R3, R25.reuse, UR4, 0x7 ;  /* 0x0000000419037c11 */ /* 0x040fe2000f8e38ff */
[----:B0-----:R-:W-:-:S04]  /*1020*/  IMAD.WIDE.U32 R26, R25, 0x4, R26 ;  /* 0x00000004191a7825 */ /* 0x001fc800078e001a */
[----:B------:R-:W-:-:S07]  /*1030*/  VIADD R3, R3, 0x40 ;  /* 0x0000004003037836 */ /* 0x000fce0000000000 */
.L_x_23:
[----:B------:R-:W0:Y:S04]  /*1040*/  LDS.128 R12, [R3+-0x40] ;  /* 0xffffc000030c7984 */ /* 0x000e280000000c00 */
[----:B------:R-:W5:Y:S04]  /*1050*/  LDS.128 R20, [R3+-0x30] ;  /* 0xffffd00003147984 */ /* 0x000f680000000c00 */
[----:B-1234-:R-:W1:Y:S04]  /*1060*/  LDS.128 R4, [R3+-0x20] ;  /* 0xffffe00003047984 */ /* 0x01ee680000000c00 */
[----:B------:R-:W2:Y:S04]  /*1070*/  LDS.128 R16, [R3+-0x10] ;  /* 0xfffff00003107984 */ /* 0x000ea80000000c00 */
[----:B------:R-:W3:Y:S01]  /*1080*/  LDS.128 R8, [R3] ;  /* 0x0000000003087984 */ /* 0x000ee20000000c00 */
[----:B0-----:R-:W-:-:S04]  /*1090*/  IADD3 R12, PT, PT, R14, R13, R12 ;  /* 0x0000000d0e0c7210 */ /* 0x001fc80007ffe00c */
[----:B-----5:R-:W-:Y:S02]  /*10a0*/  IADD3 R20, PT, PT, R20, R15, R12 ;  /* 0x0000000f14147210 */ /* 0x020fe40007ffe00c */
[----:B------:R-:W0:Y:S02]  /*10b0*/  LDS.128 R12, [R3+0x10] ;  /* 0x00001000030c7984 */ /* 0x000e240000000c00 */
[----:B------:R-:W-:-:S04]  /*10c0*/  IADD3 R20, PT, PT, R22, R21, R20 ;  /* 0x0000001516147210 */ /* 0x000fc80007ffe014 */
[----:B-1----:R-:W-:Y:S02]  /*10d0*/  IADD3 R4, PT, PT, R4, R23, R20 ;  /* 0x0000001704047210 */ /* 0x002fe40007ffe014 */
[----:B------:R-:W1:Y:S02]  /*10e0*/  LDS.128 R20, [R3+0x20] ;  /* 0x0000200003147984 */ /* 0x000e640000000c00 */
[----:B------:R-:W-:-:S04]  /*10f0*/  IADD3 R4, PT, PT, R6, R5, R4 ;  /* 0x0000000506047210 */ /* 0x000fc80007ffe004 */
[----:B--2---:R-:W-:Y:S02]  /*1100*/  IADD3 R16, PT, PT, R16, R7, R4 ;  /* 0x0000000710107210 */ /* 0x004fe40007ffe004 */
[----:B------:R-:W2:Y:S02]  /*1110*/  LDS.128 R4, [R3+0x30] ;  /* 0x0000300003047984 */ /* 0x000ea40000000c00 */
[----:B------:R-:W-:-:S04]  /*1120*/  IADD3 R16, PT, PT, R18, R17, R16 ;  /* 0x0000001112107210 */ /* 0x000fc80007ffe010 */
[----:B---3--:R-:W-:-:S04]  /*1130*/  IADD3 R8, PT, PT, R8, R19, R16 ;  /* 0x0000001308087210 */ /* 0x008fc80007ffe010 */
[----:B------:R-:W-:Y:S01]  /*1140*/  IADD3 R8, PT, PT, R10, R9, R8 ;  /* 0x000000090a087210 */ /* 0x000fe20007ffe008 */
[----:B------:R-:W-:-:S03]  /*1150*/  IMAD.IADD R25, R0, 0x1, R25 ;  /* 0x0000000100197824 */ /* 0x000fc600078e0219 */
[----:B0-----:R-:W-:-:S04]  /*1160*/  IADD3 R8, PT, PT, R12, R11, R8 ;  /* 0x0000000b0c087210 */ /* 0x001fc80007ffe008 */
[----:B------:R-:W-:-:S04]  /*1170*/  IADD3 R8, PT, PT, R14, R13, R8 ;  /* 0x0000000d0e087210 */ /* 0x000fc80007ffe008 */
[----:B-1----:R-:W-:-:S04]  /*1180*/  IADD3 R8, PT, PT, R20, R15, R8 ;  /* 0x0000000f14087210 */ /* 0x002fc80007ffe008 */
[----:B------:R-:W-:Y:S02]  /*1190*/  IADD3 R8, PT, PT, R22, R21, R8 ;  /* 0x0000001516087210 */ /* 0x000fe40007ffe008 */
[----:B------:R-:W-:Y:S02]  /*11a0*/  ISETP.GT.AND P0, PT, R25, UR5, PT ;  /* 0x0000000519007c0c */ /* 0x000fe4000bf04270 */
[----:B--2---:R-:W-:-:S04]  /*11b0*/  IADD3 R4, PT, PT, R4, R23, R8 ;  /* 0x0000001704047210 */ /* 0x004fc80007ffe008 */
[----:B------:R-:W-:-:S05]  /*11c0*/  IADD3 R4, PT, PT, R6, R5, R4 ;  /* 0x0000000506047210 */ /* 0x000fca0007ffe004 */
[----:B------:R-:W-:Y:S02]  /*11d0*/  IMAD.IADD R7, R7, 0x1, R4 ;  /* 0x0000000107077824 */ /* 0x000fe400078e0204 */
[----:B------:R-:W-:-:S03]  /*11e0*/  IMAD R3, R0, 0x80, R3 ;  /* 0x0000008000037824 */ /* 0x000fc600078e0203 */
[----:B------:R0:W-:Y:S02]  /*11f0*/  REDG.E.ADD.STRONG.GPU desc[UR8][R26.64], R7 ;  /* 0x000000071a00798e */ /* 0x0001e4000c12e108 */
[----:B0-----:R-:W-:Y:S01]  /*1200*/  IMAD.WIDE.U32 R26, R0, 0x4, R26 ;  /* 0x00000004001a7825 */ /* 0x001fe200078e001a */
[----:B------:R-:W-:Y:S06]  /*1210*/  @!P0 BRA `(.L_x_23) ;  /* 0xfffffffc00888947 */ /* 0x000fec000383ffff */
[----:B------:R-:W-:Y:S05]  /*1220*/  EXIT ;  /* 0x000000000000794d */ /* 0x000fea0003800000 */
.L_x_24:
[----:B------:R-:W-:-:S00]  /*1230*/  BRA `(.L_x_24) ;  /* 0xfffffffc00fc7947 */ /* 0x000fc0000383ffff */
[----:B------:R-:W-:-:S00]  /*1240*/  NOP ;  /* 0x0000000000007918 */ /* 0x000fc00000000000 */
        /* <DEDUP_REMOVED lines=11> */
.L_x_25:


//--------------------- .nv.shared._Z15histogramKernelPKcPjjii --------------------------
	.section	.nv.shared._Z15histogramKernelPKcPjjii,"aw",@nobits
	.sectionflags	@""
	.align	16
	.zero		1024


//--------------------- .nv.shared.reserved.0     --------------------------
	.section	.nv.shared.reserved.0,"aw",@nobits
	.weak		__nv_reservedSMEM_offset_0_alias
	.size		__nv_reservedSMEM_offset_0_alias, 0, 64
	.other		__nv_reservedSMEM_offset_0_alias,@"STO_CUDA_RESERVED_SHARED STV_DEFAULT"
__nv_reservedSMEM_offset_0_alias:
	.zero		0
	.zero		64


//--------------------- .nv.constant0._Z15histogramKernelPKcPjjii --------------------------
	.section	.nv.constant0._Z15histogramKernelPKcPjjii,"a",@progbits
	.sectionflags	@""
	.align	4
.nv.constant0._Z15histogramKernelPKcPjjii:
	.zero		924


//--------------------- SYMBOLS --------------------------

	.type		.nv.reservedSmem.offset0,@object
	.size		.nv.reservedSmem.offset0,0x4
	.type		.nv.reservedSmem.cap,@object
	.size		.nv.reservedSmem.cap,0x4
